	.headerflags	@"EF_CUDA_TEXMODE_UNIFIED EF_CUDA_64BIT_ADDRESS EF_CUDA_ACCELERATORS EF_CUDA_SM90 EF_CUDA_VIRTUAL_SM(EF_CUDA_SM90)"
	.elftype	@"ET_EXEC"


//--------------------- .nv.info                  --------------------------
	.section	.nv.info,"",@"SHT_CUDA_INFO"
	.align	4


	//----- nvinfo : EIATTR_REGCOUNT
	.align		4
        /*0000*/ 	.byte	0x04, 0x2f
        /*0002*/ 	.short	(.L_1 - .L_0)
	.align		4
.L_0:
        /*0004*/ 	.word	index@(triton_poi_fused_convolution_0)
        /*0008*/ 	.word	0x0000000c


	//----- nvinfo : EIATTR_MIN_STACK_SIZE
	.align		4
.L_1:
        /*000c*/ 	.byte	0x04, 0x12
        /*000e*/ 	.short	(.L_3 - .L_2)
	.align		4
.L_2:
        /*0010*/ 	.word	index@(triton_poi_fused_convolution_0)
        /*0014*/ 	.word	0x00000000


	//----- nvinfo : EIATTR_FRAME_SIZE
	.align		4
.L_3:
        /*0018*/ 	.byte	0x04, 0x11
        /*001a*/ 	.short	(.L_5 - .L_4)
	.align		4
.L_4:
        /*001c*/ 	.word	index@(triton_poi_fused_convolution_0)
        /*0020*/ 	.word	0x00000000


	//----- nvinfo : EIATTR_MIN_STACK_SIZE
	.align		4
.L_5:
        /*0024*/ 	.byte	0x04, 0x12
        /*0026*/ 	.short	(.L_7 - .L_6)
	.align		4
.L_6:
        /*0028*/ 	.word	index@(triton_poi_fused_convolution_0)
        /*002c*/ 	.word	0x00000000
.L_7:


//--------------------- .nv.info.triton_poi_fused_convolution_0 --------------------------
	.section	.nv.info.triton_poi_fused_convolution_0,"",@"SHT_CUDA_INFO"
	.sectionflags	@""
	.align	4


	//----- nvinfo : EIATTR_CUDA_API_VERSION
	.align		4
        /*0000*/ 	.byte	0x04, 0x37
        /*0002*/ 	.short	(.L_9 - .L_8)
.L_8:
        /*0004*/ 	.word	0x0000007c


	//----- nvinfo : EIATTR_KPARAM_INFO
	.align		4
.L_9:
        /*0008*/ 	.byte	0x04, 0x17
        /*000a*/ 	.short	(.L_11 - .L_10)
.L_10:
        /*000c*/ 	.word	0x00000000
        /*0010*/ 	.short	0x0002
        /*0012*/ 	.short	0x0010
        /*0014*/ 	.byte	0x00, 0xf0, 0x11, 0x00


	//----- nvinfo : EIATTR_KPARAM_INFO
	.align		4
.L_11:
        /*0018*/ 	.byte	0x04, 0x17
        /*001a*/ 	.short	(.L_13 - .L_12)
.L_12:
        /*001c*/ 	.word	0x00000000
        /*0020*/ 	.short	0x0001
        /*0022*/ 	.short	0x0008
        /*0024*/ 	.byte	0x00, 0xf4, 0x21, 0x00


	//----- nvinfo : EIATTR_KPARAM_INFO
	.align		4
.L_13:
        /*0028*/ 	.byte	0x04, 0x17
        /*002a*/ 	.short	(.L_15 - .L_14)
.L_14:
        /*002c*/ 	.word	0x00000000
        /*0030*/ 	.short	0x0000
        /*0032*/ 	.short	0x0000
        /*0034*/ 	.byte	0x00, 0xf4, 0x21, 0x00


	//----- nvinfo : EIATTR_SPARSE_MMA_MASK
	.align		4
.L_15:
        /*0038*/ 	.byte	0x03, 0x50
        /*003a*/ 	.short	0x0000


	//----- nvinfo : EIATTR_MAXREG_COUNT
	.align		4
        /*003c*/ 	.byte	0x03, 0x1b
        /*003e*/ 	.short	0x00ff


	//----- nvinfo : EIATTR_EXIT_INSTR_OFFSETS
	.align		4
        /*0040*/ 	.byte	0x04, 0x1c
        /*0042*/ 	.short	(.L_17 - .L_16)


	//   ....[0]....
.L_16:
        /*0044*/ 	.word	0x00000170


	//   ....[1]....
        /*0048*/ 	.word	0x00000190


	//----- nvinfo : EIATTR_REQNTID
	.align		4
.L_17:
        /*004c*/ 	.byte	0x04, 0x10
        /*004e*/ 	.short	(.L_19 - .L_18)
.L_18:
        /*0050*/ 	.word	0x00000080
        /*0054*/ 	.word	0x00000001
        /*0058*/ 	.word	0x00000001


	//----- nvinfo : EIATTR_CBANK_PARAM_SIZE
	.align		4
.L_19:
        /*005c*/ 	.byte	0x03, 0x19
        /*005e*/ 	.short	0x0014


	//----- nvinfo : EIATTR_PARAM_CBANK
	.align		4
        /*0060*/ 	.byte	0x04, 0x0a
        /*0062*/ 	.short	(.L_21 - .L_20)
	.align		4
.L_20:
        /*0064*/ 	.word	index@(.nv.constant0.triton_poi_fused_convolution_0)
        /*0068*/ 	.short	0x0210
        /*006a*/ 	.short	0x0014


	//----- nvinfo : EIATTR_SW_WAR
	.align		4
.L_21:
        /*006c*/ 	.byte	0x04, 0x36
        /*006e*/ 	.short	(.L_23 - .L_22)
.L_22:
        /*0070*/ 	.word	0x00000008
.L_23:


//--------------------- .nv.callgraph             --------------------------
	.section	.nv.callgraph,"",@"SHT_CUDA_CALLGRAPH"
	.align	4
	.sectionentsize	8
	.align		4
        /*0000*/ 	.word	0x00000000
	.align		4
        /*0004*/ 	.word	0xffffffff
	.align		4
        /*0008*/ 	.word	0x00000000
	.align		4
        /*000c*/ 	.word	0xfffffffe
	.align		4
        /*0010*/ 	.word	0x00000000
	.align		4
        /*0014*/ 	.word	0xfffffffd
	.align		4
        /*0018*/ 	.word	0x00000000
	.align		4
        /*001c*/ 	.word	0xfffffffc


//--------------------- .text.triton_poi_fused_convolution_0 --------------------------
	.section	.text.triton_poi_fused_convolution_0,"ax",@progbits
	.align	128
        .global         triton_poi_fused_convolution_0
        .type           triton_poi_fused_convolution_0,@function
        .size           triton_poi_fused_convolution_0,(.L_x_1 - triton_poi_fused_convolution_0)
        .other          triton_poi_fused_convolution_0,@"STO_CUDA_ENTRY STV_DEFAULT"
triton_poi_fused_convolution_0:
.text.triton_poi_fused_convolution_0:
[----:B------:R-:W0:Y:S02]  /*0000*/  LDC R1, c[0x0][0x28] ;  /* 0x00000a00ff017b82 */ /* 0x000e240000000800 */
[----:B------:R-:W1:Y:S01]  /*0010*/  S2R R0, SR_TID.X ;  /* 0x0000000000007919 */ /* 0x000e620000002100 */
[----:B------:R-:W2:Y:S01]  /*0020*/  LDC.64 R2, c[0x0][0x210] ;  /* 0x00008400ff027b82 */ /* 0x000ea20000000a00 */
[----:B------:R-:W-:Y:S01]  /*0030*/  ULDC.64 UR4, c[0x0][0x208] ;  /* 0x0000820000047ab9 */ /* 0x000fe20000000a00 */
[----:B------:R-:W3:Y:S01]  /*0040*/  S2R R7, SR_CTAID.X ;  /* 0x0000000000077919 */ /* 0x000ee20000002500 */
[----:B-1----:R-:W-:Y:S02]  /*0050*/  LOP3.LUT R0, R0, 0x7f, RZ, 0xc0, !PT ;  /* 0x0000007f00007812 */ /* 0x002fe400078ec0ff */
[----:B---3--:R-:W-:-:S03]  /*0060*/  SHF.R.S32.HI R4, RZ, 0x18, R7 ;  /* 0x00000018ff047819 */ /* 0x008fc60000011407 */
[----:B------:R-:W-:Y:S01]  /*0070*/  IMAD R7, R7, 0x80, R0 ;  /* 0x0000008007077824 */ /* 0x000fe200078e0200 */
[----:B------:R-:W-:-:S03]  /*0080*/  SGXT R0, R4, 0x1 ;  /* 0x000000010400781a */ /* 0x000fc60000000200 */
[C---:B--2---:R-:W-:Y:S01]  /*0090*/  IMAD.WIDE R2, R7.reuse, 0x4, R2 ;  /* 0x0000000407027825 */ /* 0x044fe200078e0202 */
[----:B------:R-:W1:Y:S01]  /*00a0*/  LDC.64 R4, c[0x0][0x218] ;  /* 0x00008600ff047b82 */ /* 0x000e620000000a00 */
[----:B------:R-:W-:Y:S02]  /*00b0*/  ISETP.GE.AND P0, PT, R7, 0x200, PT ;  /* 0x000002000700780c */ /* 0x000fe40003f06270 */
[----:B------:R-:W-:Y:S01]  /*00c0*/  LEA.HI R0, R0, R7, RZ, 0x4 ;  /* 0x0000000700007211 */ /* 0x000fe200078f20ff */
[----:B------:R-:W-:-:S03]  /*00d0*/  IMAD.MOV.U32 R7, RZ, RZ, RZ ;  /* 0x000000ffff077224 */ /* 0x000fc600078e00ff */
[----:B------:R-:W-:-:S04]  /*00e0*/  SHF.R.S32.HI R0, RZ, 0x4, R0 ;  /* 0x00000004ff007819 */ /* 0x000fc80000011400 */
[----:B------:R-:W-:-:S04]  /*00f0*/  LEA.HI R6, R0, R0, RZ, 0x3 ;  /* 0x0000000000067211 */ /* 0x000fc800078f18ff */
[----:B------:R-:W-:-:S05]  /*0100*/  LOP3.LUT R9, R6, 0xfffffff8, RZ, 0xc0, !PT ;  /* 0xfffffff806097812 */ /* 0x000fca00078ec0ff */
[----:B------:R-:W-:Y:S02]  /*0110*/  IMAD.IADD R9, R0, 0x1, -R9 ;  /* 0x0000000100097824 */ /* 0x000fe400078e0a09 */
[----:B------:R-:W-:Y:S02]  /*0120*/  IMAD.MOV.U32 R0, RZ, RZ, RZ ;  /* 0x000000ffff007224 */ /* 0x000fe400078e00ff */
[----:B-1----:R-:W-:-:S04]  /*0130*/  IMAD.WIDE R4, R9, 0x4, R4 ;  /* 0x0000000409047825 */ /* 0x002fc800078e0204 */
[----:B------:R-:W2:Y:S04]  /*0140*/  @!P0 LDG.E R0, desc[UR4][R2.64] ;  /* 0x0000000402008981 */ /* 0x000ea8000c1e1900 */
[----:B------:R-:W2:Y:S02]  /*0150*/  @!P0 LDG.E.EL R7, desc[UR4][R4.64] ;  /* 0x0000000404078981 */ /* 0x000ea4000c2e1900 */
[----:B--2---:R-:W-:Y:S01]  /*0160*/  FADD R7, R7, R0 ;  /* 0x0000000007077221 */ /* 0x004fe20000000000 */
[----:B------:R-:W-:Y:S06]  /*0170*/  @P0 EXIT ;  /* 0x000000000000094d */ /* 0x000fec0003800000 */
[----:B------:R-:W-:Y:S01]  /*0180*/  STG.E desc[UR4][R2.64], R7 ;  /* 0x0000000702007986 */ /* 0x000fe2000c101904 */
[----:B------:R-:W-:Y:S05]  /*0190*/  EXIT ;  /* 0x000000000000794d */ /* 0x000fea0003800000 */
.L_x_0:
[----:B------:R-:W-:-:S00]  /*01a0*/  BRA `(.L_x_0) ;  /* 0xfffffffc00fc7947 */ /* 0x000fc0000383ffff */
[----:B------:R-:W-:-:S00]  /*01b0*/  NOP ;  /* 0x0000000000007918 */ /* 0x000fc00000000000 */
        /* <DEDUP_REMOVED lines=12> */
.L_x_1:


//--------------------- .nv.constant0.triton_poi_fused_convolution_0 --------------------------
	.section	.nv.constant0.triton_poi_fused_convolution_0,"a",@progbits
	.sectionflags	@""
	.align	4
.nv.constant0.triton_poi_fused_convolution_0:
	.zero		548
